//
// Generated by NVIDIA NVVM Compiler
//
// Compiler Build ID: CL-36424714
// Cuda compilation tools, release 13.0, V13.0.88
// Based on NVVM 20.0.0
//

.version 9.0
.target sm_100
.address_size 64

	// .globl	_Z21d_ExtraForce_LangevinPfPKfffPKiiiP17curandStateXORWOW
.global .align 4 .b8 precalc_xorwow_matrix[102400];
.global .align 4 .b8 precalc_xorwow_offset_matrix[102400];
.global .align 4 .b8 mrg32k3aM1[2304];
.global .align 4 .b8 mrg32k3aM2[2304];
.global .align 4 .b8 mrg32k3aM1SubSeq[2016];
.global .align 4 .b8 mrg32k3aM2SubSeq[2016];
.global .align 4 .b8 mrg32k3aM1Seq[2304];
.global .align 4 .b8 mrg32k3aM2Seq[2304];
.const .align 8 .b8 __cr_lgamma_table[72];

.visible .entry _Z21d_ExtraForce_LangevinPfPKfffPKiiiP17curandStateXORWOW(
	.param .u64 .ptr .align 1 _Z21d_ExtraForce_LangevinPfPKfffPKiiiP17curandStateXORWOW_param_0,
	.param .u64 .ptr .align 1 _Z21d_ExtraForce_LangevinPfPKfffPKiiiP17curandStateXORWOW_param_1,
	.param .f32 _Z21d_ExtraForce_LangevinPfPKfffPKiiiP17curandStateXORWOW_param_2,
	.param .f32 _Z21d_ExtraForce_LangevinPfPKfffPKiiiP17curandStateXORWOW_param_3,
	.param .u64 .ptr .align 1 _Z21d_ExtraForce_LangevinPfPKfffPKiiiP17curandStateXORWOW_param_4,
	.param .u32 _Z21d_ExtraForce_LangevinPfPKfffPKiiiP17curandStateXORWOW_param_5,
	.param .u32 _Z21d_ExtraForce_LangevinPfPKfffPKiiiP17curandStateXORWOW_param_6,
	.param .u64 .ptr .align 1 _Z21d_ExtraForce_LangevinPfPKfffPKiiiP17curandStateXORWOW_param_7
)
{
	.reg .pred 	%p<19>;
	.reg .b32 	%r<202>;
	.reg .b32 	%f<136>;
	.reg .b64 	%rd<28>;
	.reg .b64 	%fd<2>;

	ld.param.f32 	%f21, [_Z21d_ExtraForce_LangevinPfPKfffPKiiiP17curandStateXORWOW_param_2];
	ld.param.f32 	%f22, [_Z21d_ExtraForce_LangevinPfPKfffPKiiiP17curandStateXORWOW_param_3];
	ld.param.u64 	%rd7, [_Z21d_ExtraForce_LangevinPfPKfffPKiiiP17curandStateXORWOW_param_4];
	ld.param.u32 	%r79, [_Z21d_ExtraForce_LangevinPfPKfffPKiiiP17curandStateXORWOW_param_5];
	ld.param.u32 	%r78, [_Z21d_ExtraForce_LangevinPfPKfffPKiiiP17curandStateXORWOW_param_6];
	ld.param.u64 	%rd8, [_Z21d_ExtraForce_LangevinPfPKfffPKiiiP17curandStateXORWOW_param_7];
	mov.u32 	%r80, %ctaid.x;
	mov.u32 	%r81, %ntid.x;
	mov.u32 	%r82, %tid.x;
	mad.lo.s32 	%r1, %r80, %r81, %r82;
	setp.ge.s32 	%p1, %r1, %r79;
	@%p1 bra 	$L__BB0_14;
	cvta.to.global.u64 	%rd9, %rd8;
	cvta.to.global.u64 	%rd10, %rd7;
	mul.wide.s32 	%rd11, %r1, 4;
	add.s64 	%rd12, %rd10, %rd11;
	ld.global.u32 	%r2, [%rd12];
	mul.wide.s32 	%rd13, %r2, 48;
	add.s64 	%rd1, %rd9, %rd13;
	ld.global.v2.u32 	{%r162, %r161}, [%rd1];
	ld.global.v2.u32 	{%r160, %r153}, [%rd1+8];
	ld.global.v2.u32 	{%r154, %r155}, [%rd1+16];
	ld.global.v2.u32 	{%r156, %r10}, [%rd1+24];
	ld.global.f32 	%f127, [%rd1+32];
	ld.global.f64 	%fd1, [%rd1+40];
	setp.lt.s32 	%p2, %r78, 1;
	@%p2 bra 	$L__BB0_13;
	mul.lo.s32 	%r12, %r2, %r78;
	setp.eq.s32 	%p3, %r78, 1;
	mov.b32 	%r177, 0;
	@%p3 bra 	$L__BB0_9;
	and.b32  	%r177, %r78, 2147483646;
	neg.s32 	%r149, %r177;
	mov.u32 	%r148, %r12;
$L__BB0_4:
	ld.param.u64 	%rd26, [_Z21d_ExtraForce_LangevinPfPKfffPKiiiP17curandStateXORWOW_param_1];
	mul.wide.s32 	%rd2, %r148, 4;
	cvta.to.global.u64 	%rd14, %rd26;
	add.s64 	%rd15, %rd14, %rd2;
	add.s64 	%rd3, %rd15, 4;
	ld.global.f32 	%f3, [%rd15];
	setp.eq.s32 	%p4, %r156, 1;
	mov.u32 	%r157, %r155;
	mov.u32 	%r158, %r154;
	mov.u32 	%r159, %r153;
	mov.f32 	%f128, %f127;
	@%p4 bra 	$L__BB0_6;
	shr.u32 	%r86, %r161, 2;
	xor.b32  	%r87, %r86, %r161;
	shl.b32 	%r88, %r155, 4;
	shl.b32 	%r89, %r87, 1;
	xor.b32  	%r90, %r88, %r89;
	xor.b32  	%r91, %r90, %r155;
	xor.b32  	%r158, %r91, %r87;
	add.s32 	%r92, %r162, %r158;
	add.s32 	%r93, %r92, 362437;
	shr.u32 	%r94, %r160, 2;
	xor.b32  	%r95, %r94, %r160;
	shl.b32 	%r96, %r158, 4;
	shl.b32 	%r97, %r95, 1;
	xor.b32  	%r98, %r97, %r96;
	xor.b32  	%r99, %r98, %r95;
	xor.b32  	%r157, %r99, %r158;
	add.s32 	%r162, %r162, 724874;
	add.s32 	%r100, %r157, %r162;
	cvt.rn.f32.u32 	%f24, %r93;
	fma.rn.f32 	%f25, %f24, 0f2F800000, 0f2F000000;
	cvt.rn.f32.u32 	%f26, %r100;
	fma.rn.f32 	%f27, %f26, 0f30C90FDB, 0f30490FDB;
	setp.lt.f32 	%p5, %f25, 0f00800000;
	mul.f32 	%f28, %f25, 0f4B000000;
	selp.f32 	%f29, %f28, %f25, %p5;
	selp.f32 	%f30, 0fC1B80000, 0f00000000, %p5;
	mov.b32 	%r101, %f29;
	add.s32 	%r102, %r101, -1059760811;
	and.b32  	%r103, %r102, -8388608;
	sub.s32 	%r104, %r101, %r103;
	mov.b32 	%f31, %r104;
	cvt.rn.f32.s32 	%f32, %r103;
	fma.rn.f32 	%f33, %f32, 0f34000000, %f30;
	add.f32 	%f34, %f31, 0fBF800000;
	fma.rn.f32 	%f35, %f34, 0fBE055027, 0f3E1039F6;
	fma.rn.f32 	%f36, %f35, %f34, 0fBDF8CDCC;
	fma.rn.f32 	%f37, %f36, %f34, 0f3E0F2955;
	fma.rn.f32 	%f38, %f37, %f34, 0fBE2AD8B9;
	fma.rn.f32 	%f39, %f38, %f34, 0f3E4CED0B;
	fma.rn.f32 	%f40, %f39, %f34, 0fBE7FFF22;
	fma.rn.f32 	%f41, %f40, %f34, 0f3EAAAA78;
	fma.rn.f32 	%f42, %f41, %f34, 0fBF000000;
	mul.f32 	%f43, %f34, %f42;
	fma.rn.f32 	%f44, %f43, %f34, %f34;
	fma.rn.f32 	%f45, %f33, 0f3F317218, %f44;
	setp.gt.u32 	%p6, %r101, 2139095039;
	fma.rn.f32 	%f46, %f29, 0f7F800000, 0f7F800000;
	selp.f32 	%f47, %f46, %f45, %p6;
	setp.eq.f32 	%p7, %f29, 0f00000000;
	mul.f32 	%f48, %f47, 0fC0000000;
	selp.f32 	%f49, 0f7F800000, %f48, %p7;
	sqrt.rn.f32 	%f50, %f49;
	sin.approx.f32 	%f51, %f27;
	cos.approx.f32 	%f52, %f27;
	mul.f32 	%f128, %f50, %f51;
	mul.f32 	%f127, %f50, %f52;
	mov.u32 	%r159, %r155;
	mov.u32 	%r160, %r154;
	mov.u32 	%r161, %r153;
	mov.u32 	%r155, %r157;
	mov.u32 	%r154, %r158;
	mov.u32 	%r153, %r159;
$L__BB0_6:
	ld.param.u64 	%rd24, [_Z21d_ExtraForce_LangevinPfPKfffPKiiiP17curandStateXORWOW_param_0];
	cvta.to.global.u64 	%rd16, %rd24;
	add.s64 	%rd17, %rd16, %rd2;
	add.s64 	%rd4, %rd17, 4;
	setp.ne.s32 	%p8, %r156, 1;
	mul.f32 	%f53, %f21, %f128;
	mul.f32 	%f54, %f22, %f3;
	sub.f32 	%f55, %f53, %f54;
	ld.global.f32 	%f56, [%rd17];
	add.f32 	%f57, %f56, %f55;
	st.global.f32 	[%rd17], %f57;
	ld.global.f32 	%f8, [%rd3];
	mov.b32 	%r156, 0;
	mov.f32 	%f130, %f127;
	@%p8 bra 	$L__BB0_8;
	shr.u32 	%r107, %r161, 2;
	xor.b32  	%r108, %r107, %r161;
	shl.b32 	%r109, %r157, 4;
	shl.b32 	%r110, %r108, 1;
	xor.b32  	%r111, %r109, %r110;
	xor.b32  	%r112, %r111, %r157;
	xor.b32  	%r154, %r112, %r108;
	add.s32 	%r113, %r162, %r154;
	add.s32 	%r114, %r113, 362437;
	shr.u32 	%r115, %r160, 2;
	xor.b32  	%r116, %r115, %r160;
	shl.b32 	%r117, %r154, 4;
	shl.b32 	%r118, %r116, 1;
	xor.b32  	%r119, %r118, %r117;
	xor.b32  	%r120, %r119, %r116;
	xor.b32  	%r155, %r120, %r154;
	add.s32 	%r162, %r162, 724874;
	add.s32 	%r121, %r155, %r162;
	cvt.rn.f32.u32 	%f58, %r114;
	fma.rn.f32 	%f59, %f58, 0f2F800000, 0f2F000000;
	cvt.rn.f32.u32 	%f60, %r121;
	fma.rn.f32 	%f61, %f60, 0f30C90FDB, 0f30490FDB;
	setp.lt.f32 	%p9, %f59, 0f00800000;
	mul.f32 	%f62, %f59, 0f4B000000;
	selp.f32 	%f63, %f62, %f59, %p9;
	selp.f32 	%f64, 0fC1B80000, 0f00000000, %p9;
	mov.b32 	%r122, %f63;
	add.s32 	%r123, %r122, -1059760811;
	and.b32  	%r124, %r123, -8388608;
	sub.s32 	%r125, %r122, %r124;
	mov.b32 	%f65, %r125;
	cvt.rn.f32.s32 	%f66, %r124;
	fma.rn.f32 	%f67, %f66, 0f34000000, %f64;
	add.f32 	%f68, %f65, 0fBF800000;
	fma.rn.f32 	%f69, %f68, 0fBE055027, 0f3E1039F6;
	fma.rn.f32 	%f70, %f69, %f68, 0fBDF8CDCC;
	fma.rn.f32 	%f71, %f70, %f68, 0f3E0F2955;
	fma.rn.f32 	%f72, %f71, %f68, 0fBE2AD8B9;
	fma.rn.f32 	%f73, %f72, %f68, 0f3E4CED0B;
	fma.rn.f32 	%f74, %f73, %f68, 0fBE7FFF22;
	fma.rn.f32 	%f75, %f74, %f68, 0f3EAAAA78;
	fma.rn.f32 	%f76, %f75, %f68, 0fBF000000;
	mul.f32 	%f77, %f68, %f76;
	fma.rn.f32 	%f78, %f77, %f68, %f68;
	fma.rn.f32 	%f79, %f67, 0f3F317218, %f78;
	setp.gt.u32 	%p10, %r122, 2139095039;
	fma.rn.f32 	%f80, %f63, 0f7F800000, 0f7F800000;
	selp.f32 	%f81, %f80, %f79, %p10;
	setp.eq.f32 	%p11, %f63, 0f00000000;
	mul.f32 	%f82, %f81, 0fC0000000;
	selp.f32 	%f83, 0f7F800000, %f82, %p11;
	sqrt.rn.f32 	%f84, %f83;
	sin.approx.f32 	%f85, %f61;
	cos.approx.f32 	%f86, %f61;
	mul.f32 	%f130, %f84, %f85;
	mul.f32 	%f127, %f84, %f86;
	mov.b32 	%r156, 1;
	mov.u32 	%r153, %r157;
	mov.u32 	%r160, %r158;
	mov.u32 	%r161, %r159;
$L__BB0_8:
	mul.f32 	%f87, %f21, %f130;
	mul.f32 	%f88, %f22, %f8;
	sub.f32 	%f89, %f87, %f88;
	ld.global.f32 	%f90, [%rd4];
	add.f32 	%f91, %f90, %f89;
	st.global.f32 	[%rd4], %f91;
	add.s32 	%r149, %r149, 2;
	add.s32 	%r148, %r148, 2;
	setp.ne.s32 	%p12, %r149, 0;
	@%p12 bra 	$L__BB0_4;
$L__BB0_9:
	and.b32  	%r126, %r78, 1;
	setp.eq.b32 	%p13, %r126, 1;
	not.pred 	%p14, %p13;
	@%p14 bra 	$L__BB0_13;
	ld.param.u64 	%rd27, [_Z21d_ExtraForce_LangevinPfPKfffPKiiiP17curandStateXORWOW_param_1];
	add.s32 	%r60, %r177, %r12;
	cvta.to.global.u64 	%rd18, %rd27;
	mul.wide.s32 	%rd19, %r60, 4;
	add.s64 	%rd20, %rd18, %rd19;
	ld.global.f32 	%f15, [%rd20];
	setp.eq.s32 	%p15, %r156, 1;
	mov.b32 	%r156, 0;
	mov.f32 	%f134, %f127;
	@%p15 bra 	$L__BB0_12;
	shr.u32 	%r129, %r161, 2;
	xor.b32  	%r130, %r129, %r161;
	shl.b32 	%r131, %r155, 4;
	shl.b32 	%r132, %r130, 1;
	xor.b32  	%r133, %r131, %r132;
	xor.b32  	%r134, %r133, %r155;
	xor.b32  	%r200, %r134, %r130;
	add.s32 	%r135, %r162, %r200;
	add.s32 	%r136, %r135, 362437;
	shr.u32 	%r137, %r160, 2;
	xor.b32  	%r138, %r137, %r160;
	shl.b32 	%r139, %r200, 4;
	shl.b32 	%r140, %r138, 1;
	xor.b32  	%r141, %r140, %r139;
	xor.b32  	%r142, %r141, %r138;
	xor.b32  	%r199, %r142, %r200;
	add.s32 	%r162, %r162, 724874;
	add.s32 	%r143, %r199, %r162;
	cvt.rn.f32.u32 	%f92, %r136;
	fma.rn.f32 	%f93, %f92, 0f2F800000, 0f2F000000;
	cvt.rn.f32.u32 	%f94, %r143;
	fma.rn.f32 	%f95, %f94, 0f30C90FDB, 0f30490FDB;
	setp.lt.f32 	%p16, %f93, 0f00800000;
	mul.f32 	%f96, %f93, 0f4B000000;
	selp.f32 	%f97, %f96, %f93, %p16;
	selp.f32 	%f98, 0fC1B80000, 0f00000000, %p16;
	mov.b32 	%r144, %f97;
	add.s32 	%r145, %r144, -1059760811;
	and.b32  	%r146, %r145, -8388608;
	sub.s32 	%r147, %r144, %r146;
	mov.b32 	%f99, %r147;
	cvt.rn.f32.s32 	%f100, %r146;
	fma.rn.f32 	%f101, %f100, 0f34000000, %f98;
	add.f32 	%f102, %f99, 0fBF800000;
	fma.rn.f32 	%f103, %f102, 0fBE055027, 0f3E1039F6;
	fma.rn.f32 	%f104, %f103, %f102, 0fBDF8CDCC;
	fma.rn.f32 	%f105, %f104, %f102, 0f3E0F2955;
	fma.rn.f32 	%f106, %f105, %f102, 0fBE2AD8B9;
	fma.rn.f32 	%f107, %f106, %f102, 0f3E4CED0B;
	fma.rn.f32 	%f108, %f107, %f102, 0fBE7FFF22;
	fma.rn.f32 	%f109, %f108, %f102, 0f3EAAAA78;
	fma.rn.f32 	%f110, %f109, %f102, 0fBF000000;
	mul.f32 	%f111, %f102, %f110;
	fma.rn.f32 	%f112, %f111, %f102, %f102;
	fma.rn.f32 	%f113, %f101, 0f3F317218, %f112;
	setp.gt.u32 	%p17, %r144, 2139095039;
	fma.rn.f32 	%f114, %f97, 0f7F800000, 0f7F800000;
	selp.f32 	%f115, %f114, %f113, %p17;
	setp.eq.f32 	%p18, %f97, 0f00000000;
	mul.f32 	%f116, %f115, 0fC0000000;
	selp.f32 	%f117, 0f7F800000, %f116, %p18;
	sqrt.rn.f32 	%f118, %f117;
	sin.approx.f32 	%f119, %f95;
	cos.approx.f32 	%f120, %f95;
	mul.f32 	%f134, %f118, %f119;
	mul.f32 	%f127, %f118, %f120;
	mov.b32 	%r156, 1;
	mov.u32 	%r201, %r155;
	mov.u32 	%r160, %r154;
	mov.u32 	%r161, %r153;
	mov.u32 	%r155, %r199;
	mov.u32 	%r154, %r200;
	mov.u32 	%r153, %r201;
$L__BB0_12:
	ld.param.u64 	%rd25, [_Z21d_ExtraForce_LangevinPfPKfffPKiiiP17curandStateXORWOW_param_0];
	mul.f32 	%f121, %f21, %f134;
	mul.f32 	%f122, %f22, %f15;
	sub.f32 	%f123, %f121, %f122;
	cvta.to.global.u64 	%rd21, %rd25;
	add.s64 	%rd23, %rd21, %rd19;
	ld.global.f32 	%f124, [%rd23];
	add.f32 	%f125, %f124, %f123;
	st.global.f32 	[%rd23], %f125;
$L__BB0_13:
	st.global.v2.u32 	[%rd1], {%r162, %r161};
	st.global.v2.u32 	[%rd1+8], {%r160, %r153};
	st.global.v2.u32 	[%rd1+16], {%r154, %r155};
	st.global.v2.u32 	[%rd1+24], {%r156, %r10};
	st.global.f32 	[%rd1+32], %f127;
	st.global.f64 	[%rd1+40], %fd1;
$L__BB0_14:
	ret;

}


// ===== COMPILED SASS (sm_100) =====

	.target	sm_100

	.elftype	@"ET_EXEC"


//--------------------- .note.nv.tkinfo           --------------------------
	.section	.note.nv.tkinfo,"",@"SHT_NOTE"
	.sectionflags	@"SHF_NOTE_NV_TKINFO"
	.tkinfo
        /*0018*/ 	.word	0x00000002
        /*0030*/ 	.string	""
        /*0030*/ 	.string	"ptxas"
        /*0030*/ 	.string	"Cuda compilation tools, release 13.0, V13.0.88"
        /*0030*/ 	.string	"Build cuda_13.0.r13.0/compiler.36424714_0"
        /*0030*/ 	.string	"-arch sm_100 -m 64 "



//--------------------- .note.nv.cuinfo           --------------------------
	.section	.note.nv.cuinfo,"",@"SHT_NOTE"
	.sectionflags	@"SHF_NOTE_NV_CUINFO"
        /*0018*/ 	.short	0x0002
        /*001a*/ 	.short	0x0064
        /*001c*/ 	.short	0x0082
	.zero		2


//--------------------- .nv.info                  --------------------------
	.section	.nv.info,"",@"SHT_CUDA_INFO"
	.align	4


	//----- nvinfo : EIATTR_REGCOUNT
	.align		4
        /*0000*/ 	.byte	0x04, 0x2f
        /*0002*/ 	.short	(.L_10 - .L_9)
	.align		4
.L_9:
        /*0004*/ 	.word	index@(_Z21d_ExtraForce_LangevinPfPKfffPKiiiP17curandStateXORWOW)
        /*0008*/ 	.word	0x0000001f


	//----- nvinfo : EIATTR_FRAME_SIZE
	.align		4
.L_10:
        /*000c*/ 	.byte	0x04, 0x11
        /*000e*/ 	.short	(.L_12 - .L_11)
	.align		4
.L_11:
        /*0010*/ 	.word	index@($__internal_0_$__cuda_sm20_sqrt_rn_f32_slowpath)
        /*0014*/ 	.word	0x00000000


	//----- nvinfo : EIATTR_FRAME_SIZE
	.align		4
.L_12:
        /*0018*/ 	.byte	0x04, 0x11
        /*001a*/ 	.short	(.L_14 - .L_13)
	.align		4
.L_13:
        /*001c*/ 	.word	index@(_Z21d_ExtraForce_LangevinPfPKfffPKiiiP17curandStateXORWOW)
        /*0020*/ 	.word	0x00000000


	//----- nvinfo : EIATTR_MIN_STACK_SIZE
	.align		4
.L_14:
        /*0024*/ 	.byte	0x04, 0x12
        /*0026*/ 	.short	(.L_16 - .L_15)
	.align		4
.L_15:
        /*0028*/ 	.word	index@(_Z21d_ExtraForce_LangevinPfPKfffPKiiiP17curandStateXORWOW)
        /*002c*/ 	.word	0x00000000
.L_16:


//--------------------- .nv.compat                --------------------------
	.section	.nv.compat,"",@"SHT_CUDA_COMPAT_INFO"
	.align	4
        /*0000*/ 	.byte	0x02, 0x09, 0x00, 0x00, 0x02, 0x02, 0x01, 0x00, 0x02, 0x05, 0x05, 0x00, 0x03, 0x07, 0x01, 0x01
        /*0010*/ 	.byte	0x02, 0x03, 0x00, 0x00, 0x02, 0x06, 0x01, 0x00, 0x04, 0x0b, 0x08, 0x00, 0x01, 0x00, 0x00, 0x00
        /*0020*/ 	.byte	0x00, 0x00, 0x00, 0x00


//--------------------- .nv.info._Z21d_ExtraForce_LangevinPfPKfffPKiiiP17curandStateXORWOW --------------------------
	.section	.nv.info._Z21d_ExtraForce_LangevinPfPKfffPKiiiP17curandStateXORWOW,"",@"SHT_CUDA_INFO"
	.sectionflags	@""
	.align	4


	//----- nvinfo : EIATTR_CUDA_API_VERSION
	.align		4
        /*0000*/ 	.byte	0x04, 0x37
        /*0002*/ 	.short	(.L_18 - .L_17)
.L_17:
        /*0004*/ 	.word	0x00000082


	//----- nvinfo : EIATTR_KPARAM_INFO
	.align		4
.L_18:
        /*0008*/ 	.byte	0x04, 0x17
        /*000a*/ 	.short	(.L_20 - .L_19)
.L_19:
        /*000c*/ 	.word	0x00000000
        /*0010*/ 	.short	0x0007
        /*0012*/ 	.short	0x0028
        /*0014*/ 	.byte	0x00, 0xf5, 0x21, 0x00


	//----- nvinfo : EIATTR_KPARAM_INFO
	.align		4
.L_20:
        /*0018*/ 	.byte	0x04, 0x17
        /*001a*/ 	.short	(.L_22 - .L_21)
.L_21:
        /*001c*/ 	.word	0x00000000
        /*0020*/ 	.short	0x0006
        /*0022*/ 	.short	0x0024
        /*0024*/ 	.byte	0x00, 0xf0, 0x11, 0x00


	//----- nvinfo : EIATTR_KPARAM_INFO
	.align		4
.L_22:
        /*0028*/ 	.byte	0x04, 0x17
        /*002a*/ 	.short	(.L_24 - .L_23)
.L_23:
        /*002c*/ 	.word	0x00000000
        /*0030*/ 	.short	0x0005
        /*0032*/ 	.short	0x0020
        /*0034*/ 	.byte	0x00, 0xf0, 0x11, 0x00


	//----- nvinfo : EIATTR_KPARAM_INFO
	.align		4
.L_24:
        /*0038*/ 	.byte	0x04, 0x17
        /*003a*/ 	.short	(.L_26 - .L_25)
.L_25:
        /*003c*/ 	.word	0x00000000
        /*0040*/ 	.short	0x0004
        /*0042*/ 	.short	0x0018
        /*0044*/ 	.byte	0x00, 0xf5, 0x21, 0x00


	//----- nvinfo : EIATTR_KPARAM_INFO
	.align		4
.L_26:
        /*0048*/ 	.byte	0x04, 0x17
        /*004a*/ 	.short	(.L_28 - .L_27)
.L_27:
        /*004c*/ 	.word	0x00000000
        /*0050*/ 	.short	0x0003
        /*0052*/ 	.short	0x0014
        /*0054*/ 	.byte	0x00, 0xf0, 0x11, 0x00


	//----- nvinfo : EIATTR_KPARAM_INFO
	.align		4
.L_28:
        /*0058*/ 	.byte	0x04, 0x17
        /*005a*/ 	.short	(.L_30 - .L_29)
.L_29:
        /*005c*/ 	.word	0x00000000
        /*0060*/ 	.short	0x0002
        /*0062*/ 	.short	0x0010
        /*0064*/ 	.byte	0x00, 0xf0, 0x11, 0x00


	//----- nvinfo : EIATTR_KPARAM_INFO
	.align		4
.L_30:
        /*0068*/ 	.byte	0x04, 0x17
        /*006a*/ 	.short	(.L_32 - .L_31)
.L_31:
        /*006c*/ 	.word	0x00000000
        /*0070*/ 	.short	0x0001
        /*0072*/ 	.short	0x0008
        /*0074*/ 	.byte	0x00, 0xf5, 0x21, 0x00


	//----- nvinfo : EIATTR_KPARAM_INFO
	.align		4
.L_32:
        /*0078*/ 	.byte	0x04, 0x17
        /*007a*/ 	.short	(.L_34 - .L_33)
.L_33:
        /*007c*/ 	.word	0x00000000
        /*0080*/ 	.short	0x0000
        /*0082*/ 	.short	0x0000
        /*0084*/ 	.byte	0x00, 0xf5, 0x21, 0x00


	//----- nvinfo : EIATTR_SPARSE_MMA_MASK
	.align		4
.L_34:
        /*0088*/ 	.byte	0x03, 0x50
        /*008a*/ 	.short	0x0000


	//----- nvinfo : EIATTR_MAXREG_COUNT
	.align		4
        /*008c*/ 	.byte	0x03, 0x1b
        /*008e*/ 	.short	0x00ff


	//----- nvinfo : EIATTR_MERCURY_ISA_VERSION
	.align		4
        /*0090*/ 	.byte	0x03, 0x5f
        /*0092*/ 	.short	0x0101


	//----- nvinfo : EIATTR_VRC_CTA_INIT_COUNT
	.align		4
        /*0094*/ 	.byte	0x02, 0x4a
	.zero		1
	.zero		1


	//----- nvinfo : EIATTR_EXIT_INSTR_OFFSETS
	.align		4
        /*0098*/ 	.byte	0x04, 0x1c
        /*009a*/ 	.short	(.L_36 - .L_35)


	//   ....[0]....
.L_35:
        /*009c*/ 	.word	0x00000070


	//   ....[1]....
        /*00a0*/ 	.word	0x00001370


	//----- nvinfo : EIATTR_CRS_STACK_SIZE
	.align		4
.L_36:
        /*00a4*/ 	.byte	0x04, 0x1e
        /*00a6*/ 	.short	(.L_38 - .L_37)
.L_37:
        /*00a8*/ 	.word	0x00000000


	//----- nvinfo : EIATTR_CBANK_PARAM_SIZE
	.align		4
.L_38:
        /*00ac*/ 	.byte	0x03, 0x19
        /*00ae*/ 	.short	0x0030


	//----- nvinfo : EIATTR_PARAM_CBANK
	.align		4
        /*00b0*/ 	.byte	0x04, 0x0a
        /*00b2*/ 	.short	(.L_40 - .L_39)
	.align		4
.L_39:
        /*00b4*/ 	.word	index@(.nv.constant0._Z21d_ExtraForce_LangevinPfPKfffPKiiiP17curandStateXORWOW)
        /*00b8*/ 	.short	0x0380
        /*00ba*/ 	.short	0x0030


	//----- nvinfo : EIATTR_SW_WAR
	.align		4
.L_40:
        /*00bc*/ 	.byte	0x04, 0x36
        /*00be*/ 	.short	(.L_42 - .L_41)
.L_41:
        /*00c0*/ 	.word	0x00000008
.L_42:


//--------------------- .nv.callgraph             --------------------------
	.section	.nv.callgraph,"",@"SHT_CUDA_CALLGRAPH"
	.align	4
	.sectionentsize	8
	.align		4
        /*0000*/ 	.word	0x00000000
	.align		4
        /*0004*/ 	.word	0xffffffff
	.align		4
        /*0008*/ 	.word	0x00000000
	.align		4
        /*000c*/ 	.word	0xfffffffe
	.align		4
        /*0010*/ 	.word	0x00000000
	.align		4
        /*0014*/ 	.word	0xfffffffd
	.align		4
        /*0018*/ 	.word	0x00000000
	.align		4
        /*001c*/ 	.word	0xfffffffc


//--------------------- .nv.constant4             --------------------------
	.section	.nv.constant4,"a",@progbits
	.align	8
	.align		8
.nv.constant4:
        /*0000*/ 	.dword	precalc_xorwow_matrix
	.align		8
        /*0008*/ 	.dword	precalc_xorwow_offset_matrix
	.align		8
        /*0010*/ 	.dword	mrg32k3aM1
	.align		8
        /*0018*/ 	.dword	mrg32k3aM2
	.align		8
        /*0020*/ 	.dword	mrg32k3aM1SubSeq
	.align		8
        /*0028*/ 	.dword	mrg32k3aM2SubSeq
	.align		8
        /*0030*/ 	.dword	mrg32k3aM1Seq
	.align		8
        /*0038*/ 	.dword	mrg32k3aM2Seq


//--------------------- .nv.constant3             --------------------------
	.section	.nv.constant3,"a",@progbits
	.align	8
.nv.constant3:
	.type		__cr_lgamma_table,@object
	.size		__cr_lgamma_table,(.L_8 - __cr_lgamma_table)
__cr_lgamma_table:
        /*0000*/ 	.byte	0x00, 0x00, 0x00, 0x00, 0x00, 0x00, 0x00, 0x00, 0x00, 0x00, 0x00, 0x00, 0x00, 0x00, 0x00, 0x00
        /*0010*/ 	.byte	0xef, 0x39, 0xfa, 0xfe, 0x42, 0x2e, 0xe6, 0x3f, 0x02, 0x20, 0x2a, 0xfa, 0x0b, 0xab, 0xfc, 0x3f
        /*0020*/ 	.byte	0xf9, 0x2c, 0x92, 0x7c, 0xa7, 0x6c, 0x09, 0x40, 0xc9, 0x79, 0x44, 0x3c, 0x64, 0x26, 0x13, 0x40
        /*0030*/ 	.byte	0xca, 0x01, 0xcf, 0x3a, 0x27, 0x51, 0x1a, 0x40, 0x30, 0xcc, 0x2d, 0xf3, 0xe1, 0x0c, 0x21, 0x40
        /*0040*/ 	.byte	0x0d, 0xb7, 0xfc, 0x82, 0x8e, 0x35, 0x25, 0x40
.L_8:


//--------------------- .text._Z21d_ExtraForce_LangevinPfPKfffPKiiiP17curandStateXORWOW --------------------------
	.section	.text._Z21d_ExtraForce_LangevinPfPKfffPKiiiP17curandStateXORWOW,"ax",@progbits
	.align	128
        .global         _Z21d_ExtraForce_LangevinPfPKfffPKiiiP17curandStateXORWOW
        .type           _Z21d_ExtraForce_LangevinPfPKfffPKiiiP17curandStateXORWOW,@function
        .size           _Z21d_ExtraForce_LangevinPfPKfffPKiiiP17curandStateXORWOW,(.L_x_20 - _Z21d_ExtraForce_LangevinPfPKfffPKiiiP17curandStateXORWOW)
        .other          _Z21d_ExtraForce_LangevinPfPKfffPKiiiP17curandStateXORWOW,@"STO_CUDA_ENTRY STV_DEFAULT"
_Z21d_ExtraForce_LangevinPfPKfffPKiiiP17curandStateXORWOW:
.text._Z21d_ExtraForce_LangevinPfPKfffPKiiiP17curandStateXORWOW:
[----:B------:R-:W-:Y:S01]  /*0000*/  LDC R1, c[0x0][0x37c] ;  /* 0x0000df00ff017b82 */ /* 0x000fe20000000800 */
[----:B------:R-:W0:Y:S07]  /*0010*/  S2R R0, SR_TID.X ;  /* 0x0000000000007919 */ /* 0x000e2e0000002100 */
[----:B------:R-:W0:Y:S01]  /*0020*/  S2UR UR4, SR_CTAID.X ;  /* 0x00000000000479c3 */ /* 0x000e220000002500 */
[----:B------:R-:W1:Y:S07]  /*0030*/  LDCU UR5, c[0x0][0x3a0] ;  /* 0x00007400ff0577ac */ /* 0x000e6e0008000800 */
[----:B------:R-:W0:Y:S02]  /*0040*/  LDC R5, c[0x0][0x360] ;  /* 0x0000d800ff057b82 */ /* 0x000e240000000800 */
[----:B0-----:R-:W-:-:S05]  /*0050*/  IMAD R5, R5, UR4, R0 ;  /* 0x0000000405057c24 */ /* 0x001fca000f8e0200 */
[----:B-1----:R-:W-:-:S13]  /*0060*/  ISETP.GE.AND P0, PT, R5, UR5, PT ;  /* 0x0000000505007c0c */ /* 0x002fda000bf06270 */
[----:B------:R-:W-:Y:S05]  /*0070*/  @P0 EXIT ;  /* 0x000000000000094d */ /* 0x000fea0003800000 */
[----:B------:R-:W0:Y:S01]  /*0080*/  LDC.64 R2, c[0x0][0x398] ;  /* 0x0000e600ff027b82 */ /* 0x000e220000000a00 */
[----:B------:R-:W1:Y:S01]  /*0090*/  LDCU.64 UR6, c[0x0][0x358] ;  /* 0x00006b00ff0677ac */ /* 0x000e620008000a00 */
[----:B------:R-:W2:Y:S06]  /*00a0*/  LDCU UR5, c[0x0][0x3a4] ;  /* 0x00007480ff0577ac */ /* 0x000eac0008000800 */
[----:B------:R-:W3:Y:S01]  /*00b0*/  LDC.64 R14, c[0x0][0x3a8] ;  /* 0x0000ea00ff0e7b82 */ /* 0x000ee20000000a00 */
[----:B0-----:R-:W-:-:S06]  /*00c0*/  IMAD.WIDE R2, R5, 0x4, R2 ;  /* 0x0000000405027825 */ /* 0x001fcc00078e0202 */
[----:B-1----:R-:W3:Y:S01]  /*00d0*/  LDG.E R3, desc[UR6][R2.64] ;  /* 0x0000000602037981 */ /* 0x002ee2000c1e1900 */
[----:B--2---:R-:W-:Y:S01]  /*00e0*/  UISETP.GE.AND UP0, UPT, UR5, 0x1, UPT ;  /* 0x000000010500788c */ /* 0x004fe2000bf06270 */
[----:B---3--:R-:W-:-:S05]  /*00f0*/  IMAD.WIDE R14, R3, 0x30, R14 ;  /* 0x00000030030e7825 */ /* 0x008fca00078e020e */
[----:B------:R0:W5:Y:S04]  /*0100*/  LDG.E R19, desc[UR6][R14.64+0x20] ;  /* 0x000020060e137981 */ /* 0x000168000c1e1900 */
[----:B------:R0:W5:Y:S04]  /*0110*/  LDG.E.64 R12, desc[UR6][R14.64+0x28] ;  /* 0x000028060e0c7981 */ /* 0x000168000c1e1b00 */
[----:B------:R0:W5:Y:S04]  /*0120*/  LDG.E.64 R10, desc[UR6][R14.64] ;  /* 0x000000060e0a7981 */ /* 0x000168000c1e1b00 */
[----:B------:R0:W5:Y:S04]  /*0130*/  LDG.E.64 R8, desc[UR6][R14.64+0x8] ;  /* 0x000008060e087981 */ /* 0x000168000c1e1b00 */
[----:B------:R0:W5:Y:S04]  /*0140*/  LDG.E.64 R6, desc[UR6][R14.64+0x10] ;  /* 0x000010060e067981 */ /* 0x000168000c1e1b00 */
[----:B------:R0:W5:Y:S01]  /*0150*/  LDG.E.64 R4, desc[UR6][R14.64+0x18] ;  /* 0x000018060e047981 */ /* 0x000162000c1e1b00 */
[----:B------:R-:W-:Y:S05]  /*0160*/  BRA.U !UP0, `(.L_x_0) ;  /* 0x0000001108687547 */ /* 0x000fea000b800000 */
[----:B------:R-:W-:Y:S02]  /*0170*/  UISETP.NE.AND UP0, UPT, UR5, 0x1, UPT ;  /* 0x000000010500788c */ /* 0x000fe4000bf05270 */
[----:B------:R-:W-:Y:S01]  /*0180*/  IMAD R20, R3, UR5, RZ ;  /* 0x0000000503147c24 */ /* 0x000fe2000f8e02ff */
[----:B------:R-:W-:-:S06]  /*0190*/  UMOV UR4, URZ ;  /* 0x000000ff00047c82 */ /* 0x000fcc0008000000 */
[----:B------:R-:W-:Y:S05]  /*01a0*/  BRA.U !UP0, `(.L_x_1) ;  /* 0x0000000908d87547 */ /* 0x000fea000b800000 */
[----:B------:R-:W-:Y:S01]  /*01b0*/  ULOP3.LUT UR4, UR5, 0x7ffffffe, URZ, 0xc0, !UPT ;  /* 0x7ffffffe05047892 */ /* 0x000fe2000f8ec0ff */
[----:B------:R-:W-:Y:S01]  /*01c0*/  MOV R21, R20 ;  /* 0x0000001400157202 */ /* 0x000fe20000000f00 */
[----:B------:R-:W1:Y:S02]  /*01d0*/  LDCU.64 UR8, c[0x0][0x390] ;  /* 0x00007200ff0877ac */ /* 0x000e640008000a00 */
[----:B------:R-:W-:-:S12]  /*01e0*/  UIADD3 UR5, UPT, UPT, -UR4, URZ, URZ ;  /* 0x000000ff04057290 */ /* 0x000fd8000fffe1ff */
.L_x_12:
[----:B--2---:R-:W2:Y:S02]  /*01f0*/  LDC.64 R2, c[0x0][0x388] ;  /* 0x0000e200ff027b82 */ /* 0x004ea40000000a00 */
[----:B--2---:R-:W-:-:S05]  /*0200*/  IMAD.WIDE R2, R21, 0x4, R2 ;  /* 0x0000000415027825 */ /* 0x004fca00078e0202 */
[----:B-----5:R2:W5:Y:S01]  /*0210*/  LDG.E R24, desc[UR6][R2.64] ;  /* 0x0000000602187981 */ /* 0x020562000c1e1900 */
[----:B------:R-:W-:Y:S01]  /*0220*/  ISETP.NE.AND P0, PT, R4, 0x1, PT ;  /* 0x000000010400780c */ /* 0x000fe20003f05270 */
[----:B------:R-:W-:Y:S01]  /*0230*/  BSSY.RECONVERGENT B0, `(.L_x_2) ;  /* 0x000004f000007945 */ /* 0x000fe20003800200 */
[----:B------:R-:W-:Y:S01]  /*0240*/  MOV R23, R7 ;  /* 0x0000000700177202 */ /* 0x000fe20000000f00 */
[----:B------:R-:W-:Y:S01]  /*0250*/  IMAD.MOV.U32 R25, RZ, RZ, R6 ;  /* 0x000000ffff197224 */ /* 0x000fe200078e0006 */
[----:B------:R-:W-:Y:S02]  /*0260*/  MOV R22, R9 ;  /* 0x0000000900167202 */ /* 0x000fe40000000f00 */
[----:B------:R-:W-:-:S07]  /*0270*/  MOV R0, R19 ;  /* 0x0000001300007202 */ /* 0x000fce0000000f00 */
[----:B--2---:R-:W-:Y:S05]  /*0280*/  @!P0 BRA `(.L_x_3) ;  /* 0x0000000400248947 */ /* 0x004fea0003800000 */
[----:B------:R-:W-:Y:S01]  /*0290*/  SHF.R.U32.HI R0, RZ, 0x2, R11 ;  /* 0x00000002ff007819 */ /* 0x000fe2000001160b */
[----:B------:R-:W-:Y:S01]  /*02a0*/  IMAD.SHL.U32 R16, R7, 0x10, RZ ;  /* 0x0000001007107824 */ /* 0x000fe200078e00ff */
[----:B------:R-:W-:Y:S01]  /*02b0*/  BSSY.RECONVERGENT B1, `(.L_x_4) ;  /* 0x000003b000017945 */ /* 0x000fe20003800200 */
[----:B------:R-:W-:Y:S01]  /*02c0*/  IMAD.MOV.U32 R19, RZ, RZ, 0x7f800000 ;  /* 0x7f800000ff137424 */ /* 0x000fe200078e00ff */
[----:B------:R-:W-:-:S04]  /*02d0*/  LOP3.LUT R0, R0, R11, RZ, 0x3c, !PT ;  /* 0x0000000b00007212 */ /* 0x000fc800078e3cff */
[----:B------:R-:W-:-:S04]  /*02e0*/  SHF.L.U32 R11, R0, 0x1, RZ ;  /* 0x00000001000b7819 */ /* 0x000fc800000006ff */
[----:B------:R-:W-:Y:S02]  /*02f0*/  LOP3.LUT R11, R7, R16, R11, 0x96, !PT ;  /* 0x00000010070b7212 */ /* 0x000fe400078e960b */
[----:B------:R-:W-:Y:S02]  /*0300*/  MOV R16, 0x3e055027 ;  /* 0x3e05502700107802 */ /* 0x000fe40000000f00 */
[----:B------:R-:W-:Y:S01]  /*0310*/  LOP3.LUT R25, R11, R0, RZ, 0x3c, !PT ;  /* 0x000000000b197212 */ /* 0x000fe200078e3cff */
[----:B------:R-:W-:-:S03]  /*0320*/  HFMA2 R11, -RZ, RZ, 0.1171875, 0 ;  /* 0x2f800000ff0b7431 */ /* 0x000fc600000001ff */
[C---:B------:R-:W-:Y:S01]  /*0330*/  IADD3 R0, PT, PT, R10.reuse, 0x587c5, R25 ;  /* 0x000587c50a007810 */ /* 0x040fe20007ffe019 */
[----:B------:R-:W-:-:S03]  /*0340*/  VIADD R10, R10, 0xb0f8a ;  /* 0x000b0f8a0a0a7836 */ /* 0x000fc60000000000 */
[----:B------:R-:W-:-:S05]  /*0350*/  I2FP.F32.U32 R0, R0 ;  /* 0x0000000000007245 */ /* 0x000fca0000201000 */
[----:B------:R-:W-:-:S05]  /*0360*/  FFMA R0, R0, R11, 1.1641532182693481445e-10 ;  /* 0x2f00000000007423 */ /* 0x000fca000000000b */
[----:B------:R-:W-:-:S13]  /*0370*/  FSETP.GEU.AND P0, PT, R0, 1.175494350822287508e-38, PT ;  /* 0x008000000000780b */ /* 0x000fda0003f0e000 */
[----:B------:R-:W-:-:S04]  /*0380*/  @!P0 FMUL R0, R0, 8388608 ;  /* 0x4b00000000008820 */ /* 0x000fc80000400000 */
[----:B------:R-:W-:-:S05]  /*0390*/  VIADD R17, R0, 0xc0d55555 ;  /* 0xc0d5555500117836 */ /* 0x000fca0000000000 */
[----:B------:R-:W-:-:S04]  /*03a0*/  LOP3.LUT R17, R17, 0xff800000, RZ, 0xc0, !PT ;  /* 0xff80000011117812 */ /* 0x000fc800078ec0ff */
[-C--:B------:R-:W-:Y:S02]  /*03b0*/  IADD3 R11, PT, PT, R0, -R17.reuse, RZ ;  /* 0x80000011000b7210 */ /* 0x080fe40007ffe0ff */
[----:B------:R-:W-:-:S03]  /*03c0*/  I2FP.F32.S32 R17, R17 ;  /* 0x0000001100117245 */ /* 0x000fc60000201400 */
[----:B------:R-:W-:-:S04]  /*03d0*/  FADD R11, R11, -1 ;  /* 0xbf8000000b0b7421 */ /* 0x000fc80000000000 */
[----:B------:R-:W-:-:S04]  /*03e0*/  FFMA R16, R11, -R16, 0.14084610342979431152 ;  /* 0x3e1039f60b107423 */ /* 0x000fc80000000810 */
[----:B------:R-:W-:-:S04]  /*03f0*/  FFMA R16, R11, R16, -0.12148627638816833496 ;  /* 0xbdf8cdcc0b107423 */ /* 0x000fc80000000010 */
[----:B------:R-:W-:-:S04]  /*0400*/  FFMA R16, R11, R16, 0.13980610668659210205 ;  /* 0x3e0f29550b107423 */ /* 0x000fc80000000010 */
[----:B------:R-:W-:-:S04]  /*0410*/  FFMA R16, R11, R16, -0.16684235632419586182 ;  /* 0xbe2ad8b90b107423 */ /* 0x000fc80000000010 */
[----:B------:R-:W-:-:S04]  /*0420*/  FFMA R16, R11, R16, 0.20012299716472625732 ;  /* 0x3e4ced0b0b107423 */ /* 0x000fc80000000010 */
[----:B------:R-:W-:-:S04]  /*0430*/  FFMA R16, R11, R16, -0.24999669194221496582 ;  /* 0xbe7fff220b107423 */ /* 0x000fc80000000010 */
[----:B------:R-:W-:-:S04]  /*0440*/  FFMA R16, R11, R16, 0.33333182334899902344 ;  /* 0x3eaaaa780b107423 */ /* 0x000fc80000000010 */
[C---:B------:R-:W-:Y:S01]  /*0450*/  FFMA R18, R11.reuse, R16, -0.5 ;  /* 0xbf0000000b127423 */ /* 0x040fe20000000010 */
[----:B------:R-:W-:Y:S02]  /*0460*/  FSEL R16, RZ, -23, P0 ;  /* 0xc1b80000ff107808 */ /* 0x000fe40000000000 */
[----:B------:R-:W-:Y:S01]  /*0470*/  ISETP.GT.U32.AND P0, PT, R0, 0x7f7fffff, PT ;  /* 0x7f7fffff0000780c */ /* 0x000fe20003f04070 */
[----:B------:R-:W-:Y:S02]  /*0480*/  FMUL R18, R11, R18 ;  /* 0x000000120b127220 */ /* 0x000fe40000400000 */
[----:B------:R-:W-:Y:S02]  /*0490*/  FFMA R16, R17, 1.1920928955078125e-07, R16 ;  /* 0x3400000011107823 */ /* 0x000fe40000000010 */
[----:B------:R-:W-:Y:S01]  /*04a0*/  FFMA R17, R11, R18, R11 ;  /* 0x000000120b117223 */ /* 0x000fe2000000000b */
[----:B------:R-:W-:-:S03]  /*04b0*/  SHF.R.U32.HI R11, RZ, 0x2, R8 ;  /* 0x00000002ff0b7819 */ /* 0x000fc60000011608 */
[----:B------:R-:W-:Y:S01]  /*04c0*/  FFMA R17, R16, 0.69314718246459960938, R17 ;  /* 0x3f31721810117823 */ /* 0x000fe20000000011 */
[----:B------:R-:W-:Y:S02]  /*04d0*/  LOP3.LUT R11, R11, R8, RZ, 0x3c, !PT ;  /* 0x000000080b0b7212 */ /* 0x000fe400078e3cff */
[----:B------:R-:W-:Y:S01]  /*04e0*/  SHF.L.U32 R8, R25, 0x4, RZ ;  /* 0x0000000419087819 */ /* 0x000fe200000006ff */
[C---:B------:R-:W-:Y:S01]  /*04f0*/  @P0 FFMA R17, R0.reuse, R19, +INF ;  /* 0x7f80000000110423 */ /* 0x040fe20000000013 */
[----:B------:R-:W-:Y:S02]  /*0500*/  FSETP.NEU.AND P0, PT, R0, RZ, PT ;  /* 0x000000ff0000720b */ /* 0x000fe40003f0d000 */
[----:B------:R-:W-:Y:S01]  /*0510*/  SHF.L.U32 R16, R11, 0x1, RZ ;  /* 0x000000010b107819 */ /* 0x000fe200000006ff */
[----:B------:R-:W-:-:S03]  /*0520*/  FMUL R17, R17, -2 ;  /* 0xc000000011117820 */ /* 0x000fc60000400000 */
[----:B------:R-:W-:Y:S02]  /*0530*/  LOP3.LUT R8, R11, R16, R8, 0x96, !PT ;  /* 0x000000100b087212 */ /* 0x000fe400078e9608 */
[----:B------:R-:W-:Y:S02]  /*0540*/  FSEL R17, R17, +INF , P0 ;  /* 0x7f80000011117808 */ /* 0x000fe40000000000 */
[----:B------:R-:W-:Y:S02]  /*0550*/  LOP3.LUT R23, R8, R25, RZ, 0x3c, !PT ;  /* 0x0000001908177212 */ /* 0x000fe400078e3cff */
[----:B------:R-:W-:Y:S01]  /*0560*/  IADD3 R11, PT, PT, R17, -0xd000000, RZ ;  /* 0xf3000000110b7810 */ /* 0x000fe20007ffe0ff */
[----:B------:R2:W3:Y:S01]  /*0570*/  MUFU.RSQ R8, R17 ;  /* 0x0000001100087308 */ /* 0x0004e20000001400 */
[----:B------:R-:W-:Y:S02]  /*0580*/  IADD3 R0, PT, PT, R23, R10, RZ ;  /* 0x0000000a17007210 */ /* 0x000fe40007ffe0ff */
[----:B------:R-:W-:Y:S01]  /*0590*/  ISETP.GT.U32.AND P0, PT, R11, 0x727fffff, PT ;  /* 0x727fffff0b00780c */ /* 0x000fe20003f04070 */
[----:B------:R-:W-:Y:S01]  /*05a0*/  IMAD.MOV.U32 R11, RZ, RZ, 0x30c90fdb ;  /* 0x30c90fdbff0b7424 */ /* 0x000fe200078e00ff */
[----:B------:R-:W-:-:S05]  /*05b0*/  I2FP.F32.U32 R0, R0 ;  /* 0x0000000000007245 */ /* 0x000fca0000201000 */
[----:B------:R-:W-:-:S06]  /*05c0*/  FFMA R16, R0, R11, 7.314590599882819788e-10 ;  /* 0x30490fdb00107423 */ /* 0x000fcc000000000b */
[----:B--2---:R-:W-:Y:S05]  /*05d0*/  @!P0 BRA `(.L_x_5) ;  /* 0x0000000000108947 */ /* 0x004fea0003800000 */
[----:B------:R-:W-:Y:S02]  /*05e0*/  MOV R0, R17 ;  /* 0x0000001100007202 */ /* 0x000fe40000000f00 */
[----:B------:R-:W-:-:S07]  /*05f0*/  MOV R18, 0x610 ;  /* 0x0000061000127802 */ /* 0x000fce0000000f00 */
[----:B01-3-5:R-:W-:Y:S05]  /*0600*/  CALL.REL.NOINC `($__internal_0_$__cuda_sm20_sqrt_rn_f32_slowpath) ;  /* 0x0000000c005c7944 */ /* 0x02bfea0003c00000 */
[----:B------:R-:W-:Y:S05]  /*0610*/  BRA `(.L_x_6) ;  /* 0x0000000000107947 */ /* 0x000fea0003800000 */
.L_x_5:
[----:B---3--:R-:W-:Y:S01]  /*0620*/  FMUL.FTZ R26, R17, R8 ;  /* 0x00000008111a7220 */ /* 0x008fe20000410000 */
[----:B------:R-:W-:-:S03]  /*0630*/  FMUL.FTZ R0, R8, 0.5 ;  /* 0x3f00000008007820 */ /* 0x000fc60000410000 */
[----:B------:R-:W-:-:S04]  /*0640*/  FFMA R11, -R26, R26, R17 ;  /* 0x0000001a1a0b7223 */ /* 0x000fc80000000111 */
[----:B------:R-:W-:-:S07]  /*0650*/  FFMA R26, R11, R0, R26 ;  /* 0x000000000b1a7223 */ /* 0x000fce000000001a */
.L_x_6:
[----:B-1----:R-:W-:Y:S05]  /*0660*/  BSYNC.RECONVERGENT B1 ;  /* 0x0000000000017941 */ /* 0x002fea0003800200 */
.L_x_4:
[----:B------:R-:W-:Y:S01]  /*0670*/  FMUL.RZ R16, R16, 0.15915493667125701904 ;  /* 0x3e22f98310107820 */ /* 0x000fe2000040c000 */
[----:B------:R-:W-:Y:S01]  /*0680*/  MOV R22, R7 ;  /* 0x0000000700167202 */ /* 0x000fe20000000f00 */
[----:B------:R-:W-:Y:S01]  /*0690*/  IMAD.MOV.U32 R8, RZ, RZ, R6 ;  /* 0x000000ffff087224 */ /* 0x000fe200078e0006 */
[----:B------:R-:W-:Y:S01]  /*06a0*/  MOV R6, R25 ;  /* 0x0000001900067202 */ /* 0x000fe20000000f00 */
[----:B------:R-:W1:Y:S08]  /*06b0*/  MUFU.SIN R11, R16 ;  /* 0x00000010000b7308 */ /* 0x000e700000000400 */
[----:B------:R-:W2:Y:S01]  /*06c0*/  MUFU.COS R19, R16 ;  /* 0x0000001000137308 */ /* 0x000ea20000000000 */
[----:B-1----:R-:W-:Y:S01]  /*06d0*/  FMUL R0, R11, R26 ;  /* 0x0000001a0b007220 */ /* 0x002fe20000400000 */
[----:B------:R-:W-:-:S02]  /*06e0*/  MOV R11, R9 ;  /* 0x00000009000b7202 */ /* 0x000fc40000000f00 */
[----:B------:R-:W-:Y:S01]  /*06f0*/  MOV R9, R7 ;  /* 0x0000000700097202 */ /* 0x000fe20000000f00 */
[----:B------:R-:W-:Y:S02]  /*0700*/  IMAD.MOV.U32 R7, RZ, RZ, R23 ;  /* 0x000000ffff077224 */ /* 0x000fe400078e0017 */
[----:B--2---:R-:W-:-:S07]  /*0710*/  FMUL R19, R19, R26 ;  /* 0x0000001a13137220 */ /* 0x004fce0000400000 */
.L_x_3:
[----:B-1----:R-:W-:Y:S05]  /*0720*/  BSYNC.RECONVERGENT B0 ;  /* 0x0000000000007941 */ /* 0x002fea0003800200 */
.L_x_2:
[----:B------:R-:W1:Y:S02]  /*0730*/  LDC.64 R16, c[0x0][0x380] ;  /* 0x0000e000ff107b82 */ /* 0x000e640000000a00 */
[----:B-1----:R-:W-:-:S05]  /*0740*/  IMAD.WIDE R16, R21, 0x4, R16 ;  /* 0x0000000415107825 */ /* 0x002fca00078e0210 */
[----:B------:R-:W2:Y:S01]  /*0750*/  LDG.E R18, desc[UR6][R16.64] ;  /* 0x0000000610127981 */ /* 0x000ea2000c1e1900 */
[----:B-----5:R-:W-:-:S04]  /*0760*/  FMUL R27, R24, UR9 ;  /* 0x00000009181b7c20 */ /* 0x020fc80008400000 */
[----:B------:R-:W-:Y:S01]  /*0770*/  FFMA R27, R0, UR8, -R27 ;  /* 0x00000008001b7c23 */ /* 0x000fe2000800081b */
[----:B------:R-:W-:-:S03]  /*0780*/  ISETP.NE.AND P0, PT, R4, 0x1, PT ;  /* 0x000000010400780c */ /* 0x000fc60003f05270 */
[----:B--2---:R-:W-:-:S05]  /*0790*/  FADD R27, R27, R18 ;  /* 0x000000121b1b7221 */ /* 0x004fca0000000000 */
[----:B------:R1:W-:Y:S04]  /*07a0*/  STG.E desc[UR6][R16.64], R27 ;  /* 0x0000001b10007986 */ /* 0x0003e8000c101906 */
[----:B------:R1:W5:Y:S01]  /*07b0*/  LDG.E R2, desc[UR6][R2.64+0x4] ;  /* 0x0000040602027981 */ /* 0x000362000c1e1900 */
[----:B------:R-:W-:Y:S01]  /*07c0*/  BSSY.RECONVERGENT B0, `(.L_x_7) ;  /* 0x000004b000007945 */ /* 0x000fe20003800200 */
[----:B------:R-:W-:Y:S01]  /*07d0*/  MOV R0, R19 ;  /* 0x0000001300007202 */ /* 0x000fe20000000f00 */
[----:B------:R-:W-:Y:S02]  /*07e0*/  IMAD.MOV.U32 R4, RZ, RZ, RZ ;  /* 0x000000ffff047224 */ /* 0x000fe400078e00ff */
[----:B------:R-:W-:Y:S05]  /*07f0*/  @P0 BRA `(.L_x_8) ;  /* 0x00000004001c0947 */ /* 0x000fea0003800000 */
[----:B------:R-:W-:Y:S01]  /*0800*/  SHF.R.U32.HI R0, RZ, 0x2, R11 ;  /* 0x00000002ff007819 */ /* 0x000fe2000001160b */
[----:B------:R-:W-:Y:S01]  /*0810*/  BSSY.RECONVERGENT B1, `(.L_x_9) ;  /* 0x000003c000017945 */ /* 0x000fe20003800200 */
[----:B------:R-:W-:Y:S02]  /*0820*/  MOV R9, 0x7f800000 ;  /* 0x7f80000000097802 */ /* 0x000fe40000000f00 */
[----:B-1----:R-:W-:Y:S02]  /*0830*/  LOP3.LUT R3, R0, R11, RZ, 0x3c, !PT ;  /* 0x0000000b00037212 */ /* 0x002fe400078e3cff */
[----:B------:R-:W-:Y:S02]  /*0840*/  SHF.L.U32 R0, R23, 0x4, RZ ;  /* 0x0000000417007819 */ /* 0x000fe400000006ff */
[----:B------:R-:W-:-:S04]  /*0850*/  SHF.L.U32 R4, R3, 0x1, RZ ;  /* 0x0000000103047819 */ /* 0x000fc800000006ff */
[----:B------:R-:W-:Y:S01]  /*0860*/  LOP3.LUT R0, R23, R0, R4, 0x96, !PT ;  /* 0x0000000017007212 */ /* 0x000fe200078e9604 */
[----:B------:R-:W-:-:S03]  /*0870*/  IMAD.MOV.U32 R4, RZ, RZ, 0x3e055027 ;  /* 0x3e055027ff047424 */ /* 0x000fc600078e00ff */
[----:B------:R-:W-:Y:S01]  /*0880*/  LOP3.LUT R6, R0, R3, RZ, 0x3c, !PT ;  /* 0x0000000300067212 */ /* 0x000fe200078e3cff */
[----:B------:R-:W-:-:S03]  /*0890*/  IMAD.MOV.U32 R3, RZ, RZ, 0x2f800000 ;  /* 0x2f800000ff037424 */ /* 0x000fc600078e00ff */
[C---:B------:R-:W-:Y:S02]  /*08a0*/  IADD3 R0, PT, PT, R10.reuse, 0x587c5, R6 ;  /* 0x000587c50a007810 */ /* 0x040fe40007ffe006 */
[----:B------:R-:W-:Y:S02]  /*08b0*/  IADD3 R10, PT, PT, R10, 0xb0f8a, RZ ;  /* 0x000b0f8a0a0a7810 */ /* 0x000fe40007ffe0ff */
[----:B------:R-:W-:-:S05]  /*08c0*/  I2FP.F32.U32 R0, R0 ;  /* 0x0000000000007245 */ /* 0x000fca0000201000 */
[----:B------:R-:W-:-:S05]  /*08d0*/  FFMA R0, R0, R3, 1.1641532182693481445e-10 ;  /* 0x2f00000000007423 */ /* 0x000fca0000000003 */
[----:B------:R-:W-:-:S13]  /*08e0*/  FSETP.GEU.AND P0, PT, R0, 1.175494350822287508e-38, PT ;  /* 0x008000000000780b */ /* 0x000fda0003f0e000 */
[----:B------:R-:W-:-:S05]  /*08f0*/  @!P0 FMUL R0, R0, 8388608 ;  /* 0x4b00000000008820 */ /* 0x000fca0000400000 */
[----:B------:R-:W-:-:S04]  /*0900*/  IADD3 R7, PT, PT, R0, -0x3f2aaaab, RZ ;  /* 0xc0d5555500077810 */ /* 0x000fc80007ffe0ff */
        /* <DEDUP_REMOVED lines=15> */
[----:B------:R-:W-:Y:S01]  /*0a00*/  FFMA R4, R7, 1.1920928955078125e-07, R4 ;  /* 0x3400000007047823 */ /* 0x000fe20000000004 */
[----:B------:R-:W-:Y:S01]  /*0a10*/  SHF.R.U32.HI R7, RZ, 0x2, R8 ;  /* 0x00000002ff077819 */ /* 0x000fe20000011608 */
[----:B------:R-:W-:-:S03]  /*0a20*/  FFMA R3, R3, R18, R3 ;  /* 0x0000001203037223 */ /* 0x000fc60000000003 */
[----:B------:R-:W-:Y:S01]  /*0a30*/  LOP3.LUT R8, R7, R8, RZ, 0x3c, !PT ;  /* 0x0000000807087212 */ /* 0x000fe200078e3cff */
[----:B------:R-:W-:Y:S01]  /*0a40*/  FFMA R4, R4, 0.69314718246459960938, R3 ;  /* 0x3f31721804047823 */ /* 0x000fe20000000003 */
[----:B------:R-:W-:Y:S02]  /*0a50*/  IMAD.SHL.U32 R3, R6, 0x10, RZ ;  /* 0x0000001006037824 */ /* 0x000fe400078e00ff */
[----:B------:R-:W-:Y:S01]  /*0a60*/  SHF.L.U32 R7, R8, 0x1, RZ ;  /* 0x0000000108077819 */ /* 0x000fe200000006ff */
[C---:B------:R-:W-:Y:S01]  /*0a70*/  @P0 FFMA R4, R0.reuse, R9, +INF ;  /* 0x7f80000000040423 */ /* 0x040fe20000000009 */
[----:B------:R-:W-:Y:S02]  /*0a80*/  FSETP.NEU.AND P0, PT, R0, RZ, PT ;  /* 0x000000ff0000720b */ /* 0x000fe40003f0d000 */
[----:B------:R-:W-:Y:S01]  /*0a90*/  LOP3.LUT R3, R8, R7, R3, 0x96, !PT ;  /* 0x0000000708037212 */ /* 0x000fe200078e9603 */
[----:B------:R-:W-:-:S03]  /*0aa0*/  FMUL R4, R4, -2 ;  /* 0xc000000004047820 */ /* 0x000fc60000400000 */
[----:B------:R-:W-:Y:S02]  /*0ab0*/  LOP3.LUT R7, R3, R6, RZ, 0x3c, !PT ;  /* 0x0000000603077212 */ /* 0x000fe400078e3cff */
[----:B------:R-:W-:-:S03]  /*0ac0*/  FSEL R9, R4, +INF , P0 ;  /* 0x7f80000004097808 */ /* 0x000fc60000000000 */
[----:B------:R-:W-:Y:S01]  /*0ad0*/  IMAD.IADD R0, R10, 0x1, R7 ;  /* 0x000000010a007824 */ /* 0x000fe200078e0207 */
[----:B------:R-:W-:Y:S01]  /*0ae0*/  IADD3 R3, PT, PT, R9, -0xd000000, RZ ;  /* 0xf300000009037810 */ /* 0x000fe20007ffe0ff */
[----:B------:R1:W2:Y:S03]  /*0af0*/  MUFU.RSQ R4, R9 ;  /* 0x0000000900047308 */ /* 0x0002a60000001400 */
[----:B------:R-:W-:Y:S01]  /*0b00*/  ISETP.GT.U32.AND P0, PT, R3, 0x727fffff, PT ;  /* 0x727fffff0300780c */ /* 0x000fe20003f04070 */
[----:B------:R-:W-:Y:S01]  /*0b10*/  HFMA2 R3, -RZ, RZ, 0.1495361328125, 0.0004794597625732421875 ;  /* 0x30c90fdbff037431 */ /* 0x000fe200000001ff */
[----:B------:R-:W-:-:S05]  /*0b20*/  I2FP.F32.U32 R0, R0 ;  /* 0x0000000000007245 */ /* 0x000fca0000201000 */
[----:B------:R-:W-:-:S06]  /*0b30*/  FFMA R3, R0, R3, 7.314590599882819788e-10 ;  /* 0x30490fdb00037423 */ /* 0x000fcc0000000003 */
[----:B-1----:R-:W-:Y:S05]  /*0b40*/  @!P0 BRA `(.L_x_10) ;  /* 0x0000000000108947 */ /* 0x002fea0003800000 */
[----:B------:R-:W-:Y:S02]  /*0b50*/  MOV R0, R9 ;  /* 0x0000000900007202 */ /* 0x000fe40000000f00 */
[----:B------:R-:W-:-:S07]  /*0b60*/  MOV R18, 0xb80 ;  /* 0x00000b8000127802 */ /* 0x000fce0000000f00 */
[----:B0-2--5:R-:W-:Y:S05]  /*0b70*/  CALL.REL.NOINC `($__internal_0_$__cuda_sm20_sqrt_rn_f32_slowpath) ;  /* 0x0000000800007944 */ /* 0x025fea0003c00000 */
[----:B------:R-:W-:Y:S05]  /*0b80*/  BRA `(.L_x_11) ;  /* 0x0000000000107947 */ /* 0x000fea0003800000 */
.L_x_10:
[----:B--2---:R-:W-:Y:S01]  /*0b90*/  FMUL.FTZ R26, R9, R4 ;  /* 0x00000004091a7220 */ /* 0x004fe20000410000 */
[----:B------:R-:W-:-:S03]  /*0ba0*/  FMUL.FTZ R0, R4, 0.5 ;  /* 0x3f00000004007820 */ /* 0x000fc60000410000 */
[----:B------:R-:W-:-:S04]  /*0bb0*/  FFMA R9, -R26, R26, R9 ;  /* 0x0000001a1a097223 */ /* 0x000fc80000000109 */
[----:B------:R-:W-:-:S07]  /*0bc0*/  FFMA R26, R9, R0, R26 ;  /* 0x00000000091a7223 */ /* 0x000fce000000001a */
.L_x_11:
[----:B------:R-:W-:Y:S05]  /*0bd0*/  BSYNC.RECONVERGENT B1 ;  /* 0x0000000000017941 */ /* 0x000fea0003800200 */
.L_x_9:
[----:B------:R-:W-:Y:S01]  /*0be0*/  FMUL.RZ R18, R3, 0.15915493667125701904 ;  /* 0x3e22f98303127820 */ /* 0x000fe2000040c000 */
[----:B------:R-:W-:Y:S01]  /*0bf0*/  HFMA2 R4, -RZ, RZ, 0, 5.9604644775390625e-08 ;  /* 0x00000001ff047431 */ /* 0x000fe200000001ff */
[----:B------:R-:W-:Y:S01]  /*0c00*/  MOV R9, R23 ;  /* 0x0000001700097202 */ /* 0x000fe20000000f00 */
[----:B------:R-:W-:Y:S01]  /*0c10*/  IMAD.MOV.U32 R8, RZ, RZ, R25 ;  /* 0x000000ffff087224 */ /* 0x000fe200078e0019 */
[----:B------:R-:W1:Y:S01]  /*0c20*/  MUFU.SIN R3, R18 ;  /* 0x0000001200037308 */ /* 0x000e620000000400 */
[----:B------:R-:W-:-:S07]  /*0c30*/  MOV R11, R22 ;  /* 0x00000016000b7202 */ /* 0x000fce0000000f00 */
[----:B------:R-:W2:Y:S01]  /*0c40*/  MUFU.COS R19, R18 ;  /* 0x0000001200137308 */ /* 0x000ea20000000000 */
[-C--:B-1----:R-:W-:Y:S01]  /*0c50*/  FMUL R0, R3, R26.reuse ;  /* 0x0000001a03007220 */ /* 0x082fe20000400000 */
[----:B--2---:R-:W-:-:S07]  /*0c60*/  FMUL R19, R19, R26 ;  /* 0x0000001a13137220 */ /* 0x004fce0000400000 */
.L_x_8:
[----:B------:R-:W-:Y:S05]  /*0c70*/  BSYNC.RECONVERGENT B0 ;  /* 0x0000000000007941 */ /* 0x000fea0003800200 */
.L_x_7:
[----:B------:R-:W2:Y:S01]  /*0c80*/  LDG.E R18, desc[UR6][R16.64+0x4] ;  /* 0x0000040610127981 */ /* 0x000ea2000c1e1900 */
[----:B-1---5:R-:W-:Y:S01]  /*0c90*/  FMUL R3, R2, UR9 ;  /* 0x0000000902037c20 */ /* 0x022fe20008400000 */
[----:B------:R-:W-:Y:S01]  /*0ca0*/  UIADD3 UR5, UPT, UPT, UR5, 0x2, URZ ;  /* 0x0000000205057890 */ /* 0x000fe2000fffe0ff */
[----:B------:R-:W-:Y:S02]  /*0cb0*/  IADD3 R21, PT, PT, R21, 0x2, RZ ;  /* 0x0000000215157810 */ /* 0x000fe40007ffe0ff */
[----:B------:R-:W-:Y:S01]  /*0cc0*/  FFMA R3, R0, UR8, -R3 ;  /* 0x0000000800037c23 */ /* 0x000fe20008000803 */
[----:B------:R-:W-:-:S03]  /*0cd0*/  UISETP.NE.AND UP0, UPT, UR5, URZ, UPT ;  /* 0x000000ff0500728c */ /* 0x000fc6000bf05270 */
[----:B--2---:R-:W-:-:S05]  /*0ce0*/  FADD R3, R3, R18 ;  /* 0x0000001203037221 */ /* 0x004fca0000000000 */
[----:B------:R2:W-:Y:S01]  /*0cf0*/  STG.E desc[UR6][R16.64+0x4], R3 ;  /* 0x0000040310007986 */ /* 0x0005e2000c101906 */
[----:B------:R-:W-:Y:S05]  /*0d00*/  BRA.U UP0, `(.L_x_12) ;  /* 0xfffffff500387547 */ /* 0x000fea000b83ffff */
.L_x_1:
[----:B------:R-:W1:Y:S02]  /*0d10*/  LDCU UR5, c[0x0][0x3a4] ;  /* 0x00007480ff0577ac */ /* 0x000e640008000800 */
[----:B-1----:R-:W-:-:S04]  /*0d20*/  ULOP3.LUT UR5, UR5, 0x1, URZ, 0xc0, !UPT ;  /* 0x0000000105057892 */ /* 0x002fc8000f8ec0ff */
[----:B------:R-:W-:-:S09]  /*0d30*/  UISETP.NE.U32.AND UP0, UPT, UR5, 0x1, UPT ;  /* 0x000000010500788c */ /* 0x000fd2000bf05070 */
[----:B------:R-:W-:Y:S05]  /*0d40*/  BRA.U UP0, `(.L_x_0) ;  /* 0x0000000500707547 */ /* 0x000fea000b800000 */
[----:B--2---:R-:W1:Y:S01]  /*0d50*/  LDC.64 R2, c[0x0][0x388] ;  /* 0x0000e200ff027b82 */ /* 0x004e620000000a00 */
[----:B------:R-:W-:-:S04]  /*0d60*/  VIADD R20, R20, UR4 ;  /* 0x0000000414147c36 */ /* 0x000fc80008000000 */
[----:B-1----:R-:W-:-:S06]  /*0d70*/  IMAD.WIDE R2, R20, 0x4, R2 ;  /* 0x0000000414027825 */ /* 0x002fcc00078e0202 */
[----:B------:R1:W5:Y:S02]  /*0d80*/  LDG.E R2, desc[UR6][R2.64] ;  /* 0x0000000602027981 */ /* 0x000364000c1e1900 */
[----:B-----5:R-:W-:Y:S01]  /*0d90*/  ISETP.NE.AND P0, PT, R4, 0x1, PT ;  /* 0x000000010400780c */ /* 0x020fe20003f05270 */
[----:B------:R-:W-:Y:S01]  /*0da0*/  BSSY.RECONVERGENT B0, `(.L_x_13) ;  /* 0x000004e000007945 */ /* 0x000fe20003800200 */
[----:B------:R-:W-:Y:S01]  /*0db0*/  HFMA2 R4, -RZ, RZ, 0, 0 ;  /* 0x00000000ff047431 */ /* 0x000fe200000001ff */
[----:B------:R-:W-:-:S10]  /*0dc0*/  MOV R0, R19 ;  /* 0x0000001300007202 */ /* 0x000fd40000000f00 */
[----:B-1----:R-:W-:Y:S05]  /*0dd0*/  @!P0 BRA `(.L_x_14) ;  /* 0x0000000400288947 */ /* 0x002fea0003800000 */
[----:B------:R-:W-:Y:S01]  /*0de0*/  SHF.R.U32.HI R0, RZ, 0x2, R11 ;  /* 0x00000002ff007819 */ /* 0x000fe2000001160b */
[----:B------:R-:W-:Y:S01]  /*0df0*/  IMAD.MOV.U32 R17, RZ, RZ, 0x3e055027 ;  /* 0x3e055027ff117424 */ /* 0x000fe200078e00ff */
[----:B------:R-:W-:Y:S01]  /*0e00*/  SHF.L.U32 R4, R7, 0x4, RZ ;  /* 0x0000000407047819 */ /* 0x000fe200000006ff */
[----:B------:R-:W-:Y:S01]  /*0e10*/  BSSY.RECONVERGENT B1, `(.L_x_15) ;  /* 0x000003a000017945 */ /* 0x000fe20003800200 */
[----:B------:R-:W-:Y:S02]  /*0e20*/  LOP3.LUT R0, R0, R11, RZ, 0x3c, !PT ;  /* 0x0000000b00007212 */ /* 0x000fe400078e3cff */
[----:B------:R-:W-:Y:S02]  /*0e30*/  MOV R11, 0x2f800000 ;  /* 0x2f800000000b7802 */ /* 0x000fe40000000f00 */
[----:B------:R-:W-:Y:S01]  /*0e40*/  MOV R19, 0x7f800000 ;  /* 0x7f80000000137802 */ /* 0x000fe20000000f00 */
[----:B------:R-:W-:-:S05]  /*0e50*/  IMAD.SHL.U32 R3, R0, 0x2, RZ ;  /* 0x0000000200037824 */ /* 0x000fca00078e00ff */
[----:B------:R-:W-:-:S04]  /*0e60*/  LOP3.LUT R3, R7, R4, R3, 0x96, !PT ;  /* 0x0000000407037212 */ /* 0x000fc800078e9603 */
[----:B------:R-:W-:-:S04]  /*0e70*/  LOP3.LUT R3, R3, R0, RZ, 0x3c, !PT ;  /* 0x0000000003037212 */ /* 0x000fc800078e3cff */
[C---:B------:R-:W-:Y:S01]  /*0e80*/  IADD3 R0, PT, PT, R10.reuse, 0x587c5, R3 ;  /* 0x000587c50a007810 */ /* 0x040fe20007ffe003 */
[----:B------:R-:W-:-:S03]  /*0e90*/  VIADD R10, R10, 0xb0f8a ;  /* 0x000b0f8a0a0a7836 */ /* 0x000fc60000000000 */
        /* <DEDUP_REMOVED lines=8> */
[----:B------:R-:W-:Y:S01]  /*0f20*/  FADD R16, R4, -1 ;  /* 0xbf80000004107421 */ /* 0x000fe20000000000 */
[----:B------:R-:W-:Y:S02]  /*0f30*/  FSEL R4, RZ, -23, P0 ;  /* 0xc1b80000ff047808 */ /* 0x000fe40000000000 */
[----:B------:R-:W-:Y:S01]  /*0f40*/  ISETP.GT.U32.AND P0, PT, R0, 0x7f7fffff, PT ;  /* 0x7f7fffff0000780c */ /* 0x000fe20003f04070 */
[C---:B------:R-:W-:Y:S02]  /*0f50*/  FFMA R17, R16.reuse, -R17, 0.14084610342979431152 ;  /* 0x3e1039f610117423 */ /* 0x040fe40000000811 */
[----:B------:R-:W-:Y:S01]  /*0f60*/  FFMA R4, R11, 1.1920928955078125e-07, R4 ;  /* 0x340000000b047823 */ /* 0x000fe20000000004 */
[----:B------:R-:W-:Y:S01]  /*0f70*/  SHF.R.U32.HI R11, RZ, 0x2, R8 ;  /* 0x00000002ff0b7819 */ /* 0x000fe20000011608 */
[----:B------:R-:W-:-:S03]  /*0f80*/  FFMA R17, R16, R17, -0.12148627638816833496 ;  /* 0xbdf8cdcc10117423 */ /* 0x000fc60000000011 */
[----:B------:R-:W-:Y:S01]  /*0f90*/  LOP3.LUT R11, R11, R8, RZ, 0x3c, !PT ;  /* 0x000000080b0b7212 */ /* 0x000fe200078e3cff */
[----:B------:R-:W-:-:S03]  /*0fa0*/  FFMA R17, R16, R17, 0.13980610668659210205 ;  /* 0x3e0f295510117423 */ /* 0x000fc60000000011 */
[----:B------:R-:W-:Y:S01]  /*0fb0*/  SHF.L.U32 R8, R11, 0x1, RZ ;  /* 0x000000010b087819 */ /* 0x000fe200000006ff */
[----:B------:R-:W-:-:S04]  /*0fc0*/  FFMA R17, R16, R17, -0.16684235632419586182 ;  /* 0xbe2ad8b910117423 */ /* 0x000fc80000000011 */
[----:B------:R-:W-:-:S04]  /*0fd0*/  FFMA R17, R16, R17, 0.20012299716472625732 ;  /* 0x3e4ced0b10117423 */ /* 0x000fc80000000011 */
[----:B------:R-:W-:-:S04]  /*0fe0*/  FFMA R17, R16, R17, -0.24999669194221496582 ;  /* 0xbe7fff2210117423 */ /* 0x000fc80000000011 */
[----:B------:R-:W-:-:S04]  /*0ff0*/  FFMA R17, R16, R17, 0.33333182334899902344 ;  /* 0x3eaaaa7810117423 */ /* 0x000fc80000000011 */
[----:B------:R-:W-:-:S04]  /*1000*/  FFMA R17, R16, R17, -0.5 ;  /* 0xbf00000010117423 */ /* 0x000fc80000000011 */
[----:B------:R-:W-:-:S04]  /*1010*/  FMUL R17, R16, R17 ;  /* 0x0000001110117220 */ /* 0x000fc80000400000 */
[----:B------:R-:W-:-:S04]  /*1020*/  FFMA R17, R16, R17, R16 ;  /* 0x0000001110117223 */ /* 0x000fc80000000010 */
[----:B------:R-:W-:Y:S01]  /*1030*/  FFMA R17, R4, 0.69314718246459960938, R17 ;  /* 0x3f31721804117823 */ /* 0x000fe20000000011 */
[C---:B------:R-:W-:Y:S01]  /*1040*/  @P0 FFMA R17, R0.reuse, R19, +INF ;  /* 0x7f80000000110423 */ /* 0x040fe20000000013 */
[----:B------:R-:W-:Y:S02]  /*1050*/  SHF.L.U32 R4, R3, 0x4, RZ ;  /* 0x0000000403047819 */ /* 0x000fe400000006ff */
[----:B------:R-:W-:Y:S01]  /*1060*/  FSETP.NEU.AND P0, PT, R0, RZ, PT ;  /* 0x000000ff0000720b */ /* 0x000fe20003f0d000 */
[----:B------:R-:W-:Y:S01]  /*1070*/  FMUL R17, R17, -2 ;  /* 0xc000000011117820 */ /* 0x000fe20000400000 */
[----:B------:R-:W-:Y:S02]  /*1080*/  LOP3.LUT R4, R11, R8, R4, 0x96, !PT ;  /* 0x000000080b047212 */ /* 0x000fe400078e9604 */
[----:B------:R-:W-:Y:S02]  /*1090*/  MOV R19, 0x30c90fdb ;  /* 0x30c90fdb00137802 */ /* 0x000fe40000000f00 */
[----:B------:R-:W-:-:S02]  /*10a0*/  FSEL R11, R17, +INF , P0 ;  /* 0x7f800000110b7808 */ /* 0x000fc40000000000 */
[----:B------:R-:W-:Y:S02]  /*10b0*/  LOP3.LUT R17, R4, R3, RZ, 0x3c, !PT ;  /* 0x0000000304117212 */ /* 0x000fe400078e3cff */
[----:B------:R-:W-:Y:S01]  /*10c0*/  IADD3 R4, PT, PT, R11, -0xd000000, RZ ;  /* 0xf30000000b047810 */ /* 0x000fe20007ffe0ff */
[----:B------:R1:W2:Y:S01]  /*10d0*/  MUFU.RSQ R8, R11 ;  /* 0x0000000b00087308 */ /* 0x0002a20000001400 */
[----:B------:R-:W-:Y:S02]  /*10e0*/  IADD3 R0, PT, PT, R10, R17, RZ ;  /* 0x000000110a007210 */ /* 0x000fe40007ffe0ff */
[----:B------:R-:W-:Y:S02]  /*10f0*/  ISETP.GT.U32.AND P0, PT, R4, 0x727fffff, PT ;  /* 0x727fffff0400780c */ /* 0x000fe40003f04070 */
[----:B------:R-:W-:-:S05]  /*1100*/  I2FP.F32.U32 R0, R0 ;  /* 0x0000000000007245 */ /* 0x000fca0000201000 */
[----:B------:R-:W-:-:S06]  /*1110*/  FFMA R4, R0, R19, 7.314590599882819788e-10 ;  /* 0x30490fdb00047423 */ /* 0x000fcc0000000013 */
[----:B-1----:R-:W-:Y:S05]  /*1120*/  @!P0 BRA `(.L_x_16) ;  /* 0x0000000000108947 */ /* 0x002fea0003800000 */
[----:B------:R-:W-:Y:S01]  /*1130*/  IMAD.MOV.U32 R0, RZ, RZ, R11 ;  /* 0x000000ffff007224 */ /* 0x000fe200078e000b */
[----:B------:R-:W-:-:S07]  /*1140*/  MOV R18, 0x1160 ;  /* 0x0000116000127802 */ /* 0x000fce0000000f00 */
[----:B0-2---:R-:W-:Y:S05]  /*1150*/  CALL.REL.NOINC `($__internal_0_$__cuda_sm20_sqrt_rn_f32_slowpath) ;  /* 0x0000000000887944 */ /* 0x005fea0003c00000 */
[----:B------:R-:W-:Y:S05]  /*1160*/  BRA `(.L_x_17) ;  /* 0x0000000000107947 */ /* 0x000fea0003800000 */
.L_x_16:
[----:B--2---:R-:W-:Y:S01]  /*1170*/  FMUL.FTZ R26, R11, R8 ;  /* 0x000000080b1a7220 */ /* 0x004fe20000410000 */
[----:B------:R-:W-:-:S03]  /*1180*/  FMUL.FTZ R0, R8, 0.5 ;  /* 0x3f00000008007820 */ /* 0x000fc60000410000 */
[----:B------:R-:W-:-:S04]  /*1190*/  FFMA R11, -R26, R26, R11 ;  /* 0x0000001a1a0b7223 */ /* 0x000fc8000000010b */
[----:B------:R-:W-:-:S07]  /*11a0*/  FFMA R26, R11, R0, R26 ;  /* 0x000000000b1a7223 */ /* 0x000fce000000001a */
.L_x_17:
[----:B------:R-:W-:Y:S05]  /*11b0*/  BSYNC.RECONVERGENT B1 ;  /* 0x0000000000017941 */ /* 0x000fea0003800200 */
.L_x_15:
[----:B------:R-:W-:Y:S01]  /*11c0*/  FMUL.RZ R18, R4, 0.15915493667125701904 ;  /* 0x3e22f98304127820 */ /* 0x000fe2000040c000 */
[----:B------:R-:W-:Y:S01]  /*11d0*/  MOV R16, R7 ;  /* 0x0000000700107202 */ /* 0x000fe20000000f00 */
[----:B------:R-:W-:Y:S01]  /*11e0*/  IMAD.MOV.U32 R4, RZ, RZ, 0x1 ;  /* 0x00000001ff047424 */ /* 0x000fe200078e00ff */
[----:B------:R-:W-:Y:S01]  /*11f0*/  MOV R8, R6 ;  /* 0x0000000600087202 */ /* 0x000fe20000000f00 */
[----:B------:R-:W1:Y:S01]  /*1200*/  MUFU.SIN R11, R18 ;  /* 0x00000012000b7308 */ /* 0x000e620000000400 */
[----:B------:R-:W-:Y:S02]  /*1210*/  MOV R7, R17 ;  /* 0x0000001100077202 */ /* 0x000fe40000000f00 */
[----:B------:R-:W-:-:S05]  /*1220*/  MOV R6, R3 ;  /* 0x0000000300067202 */ /* 0x000fca0000000f00 */
[----:B------:R-:W2:Y:S01]  /*1230*/  MUFU.COS R19, R18 ;  /* 0x0000001200137308 */ /* 0x000ea20000000000 */
[----:B-1----:R-:W-:Y:S01]  /*1240*/  FMUL R0, R11, R26 ;  /* 0x0000001a0b007220 */ /* 0x002fe20000400000 */
[----:B------:R-:W-:Y:S02]  /*1250*/  MOV R11, R9 ;  /* 0x00000009000b7202 */ /* 0x000fe40000000f00 */
[----:B------:R-:W-:Y:S01]  /*1260*/  MOV R9, R16 ;  /* 0x0000001000097202 */ /* 0x000fe20000000f00 */
[----:B--2---:R-:W-:-:S07]  /*1270*/  FMUL R19, R19, R26 ;  /* 0x0000001a13137220 */ /* 0x004fce0000400000 */
.L_x_14:
[----:B------:R-:W-:Y:S05]  /*1280*/  BSYNC.RECONVERGENT B0 ;  /* 0x0000000000007941 */ /* 0x000fea0003800200 */
.L_x_13:
[----:B------:R-:W1:Y:S01]  /*1290*/  LDC.64 R16, c[0x0][0x380] ;  /* 0x0000e000ff107b82 */ /* 0x000e620000000a00 */
[----:B------:R-:W2:Y:S01]  /*12a0*/  LDCU.64 UR8, c[0x0][0x390] ;  /* 0x00007200ff0877ac */ /* 0x000ea20008000a00 */
[----:B-1----:R-:W-:-:S05]  /*12b0*/  IMAD.WIDE R20, R20, 0x4, R16 ;  /* 0x0000000414147825 */ /* 0x002fca00078e0210 */
[----:B------:R-:W3:Y:S01]  /*12c0*/  LDG.E R16, desc[UR6][R20.64] ;  /* 0x0000000614107981 */ /* 0x000ee2000c1e1900 */
[----:B--2---:R-:W-:-:S04]  /*12d0*/  FMUL R3, R2, UR9 ;  /* 0x0000000902037c20 */ /* 0x004fc80008400000 */
[----:B------:R-:W-:-:S04]  /*12e0*/  FFMA R3, R0, UR8, -R3 ;  /* 0x0000000800037c23 */ /* 0x000fc80008000803 */
[----:B---3--:R-:W-:-:S05]  /*12f0*/  FADD R3, R3, R16 ;  /* 0x0000001003037221 */ /* 0x008fca0000000000 */
[----:B------:R1:W-:Y:S02]  /*1300*/  STG.E desc[UR6][R20.64], R3 ;  /* 0x0000000314007986 */ /* 0x0003e4000c101906 */
.L_x_0:
[----:B-----5:R-:W-:Y:S04]  /*1310*/  STG.E.64 desc[UR6][R14.64], R10 ;  /* 0x0000000a0e007986 */ /* 0x020fe8000c101b06 */
[----:B------:R-:W-:Y:S04]  /*1320*/  STG.E.64 desc[UR6][R14.64+0x8], R8 ;  /* 0x000008080e007986 */ /* 0x000fe8000c101b06 */
[----:B------:R-:W-:Y:S04]  /*1330*/  STG.E.64 desc[UR6][R14.64+0x10], R6 ;  /* 0x000010060e007986 */ /* 0x000fe8000c101b06 */
[----:B------:R-:W-:Y:S04]  /*1340*/  STG.E.64 desc[UR6][R14.64+0x18], R4 ;  /* 0x000018040e007986 */ /* 0x000fe8000c101b06 */
[----:B------:R-:W-:Y:S04]  /*1350*/  STG.E.64 desc[UR6][R14.64+0x28], R12 ;  /* 0x0000280c0e007986 */ /* 0x000fe8000c101b06 */
[----:B------:R-:W-:Y:S01]  /*1360*/  STG.E desc[UR6][R14.64+0x20], R19 ;  /* 0x000020130e007986 */ /* 0x000fe2000c101906 */
[----:B------:R-:W-:Y:S05]  /*1370*/  EXIT ;  /* 0x000000000000794d */ /* 0x000fea0003800000 */
        .weak           $__internal_0_$__cuda_sm20_sqrt_rn_f32_slowpath
        .type           $__internal_0_$__cuda_sm20_sqrt_rn_f32_slowpath,@function
        .size           $__internal_0_$__cuda_sm20_sqrt_rn_f32_slowpath,(.L_x_20 - $__internal_0_$__cuda_sm20_sqrt_rn_f32_slowpath)
$__internal_0_$__cuda_sm20_sqrt_rn_f32_slowpath:
[----:B------:R-:W-:-:S13]  /*1380*/  LOP3.LUT P0, RZ, R0, 0x7fffffff, RZ, 0xc0, !PT ;  /* 0x7fffffff00ff7812 */ /* 0x000fda000780c0ff */
[----:B------:R-:W-:Y:S01]  /*1390*/  @!P0 IMAD.MOV.U32 R26, RZ, RZ, R0 ;  /* 0x000000ffff1a8224 */ /* 0x000fe200078e0000 */
[----:B------:R-:W-:Y:S06]  /*13a0*/  @!P0 BRA `(.L_x_18) ;  /* 0x0000000000408947 */ /* 0x000fec0003800000 */
[----:B------:R-:W-:-:S13]  /*13b0*/  FSETP.GEU.FTZ.AND P0, PT, R0, RZ, PT ;  /* 0x000000ff0000720b */ /* 0x000fda0003f1e000 */
[----:B------:R-:W-:Y:S01]  /*13c0*/  @!P0 MOV R26, 0x7fffffff ;  /* 0x7fffffff001a8802 */ /* 0x000fe20000000f00 */
[----:B------:R-:W-:Y:S06]  /*13d0*/  @!P0 BRA `(.L_x_18) ;  /* 0x0000000000348947 */ /* 0x000fec0003800000 */
[----:B------:R-:W-:-:S13]  /*13e0*/  FSETP.GTU.FTZ.AND P0, PT, |R0|, +INF , PT ;  /* 0x7f8000000000780b */ /* 0x000fda0003f1c200 */
[----:B------:R-:W-:Y:S01]  /*13f0*/  @P0 FADD.FTZ R26, R0, 1 ;  /* 0x3f800000001a0421 */ /* 0x000fe20000010000 */
[----:B------:R-:W-:Y:S06]  /*1400*/  @P0 BRA `(.L_x_18) ;  /* 0x0000000000280947 */ /* 0x000fec0003800000 */
[----:B------:R-:W-:-:S13]  /*1410*/  FSETP.NEU.FTZ.AND P0, PT, |R0|, +INF , PT ;  /* 0x7f8000000000780b */ /* 0x000fda0003f1d200 */
[----:B------:R-:W-:-:S04]  /*1420*/  @P0 FFMA R19, R0, 1.84467440737095516160e+19, RZ ;  /* 0x5f80000000130823 */ /* 0x000fc800000000ff */
[----:B------:R-:W0:Y:S02]  /*1430*/  @P0 MUFU.RSQ R28, R19 ;  /* 0x00000013001c0308 */ /* 0x000e240000001400 */
[----:B0-----:R-:W-:Y:S01]  /*1440*/  @P0 FMUL.FTZ R8, R19, R28 ;  /* 0x0000001c13080220 */ /* 0x001fe20000410000 */
[----:B------:R-:W-:-:S03]  /*1450*/  @P0 FMUL.FTZ R11, R28, 0.5 ;  /* 0x3f0000001c0b0820 */ /* 0x000fc60000410000 */
[----:B------:R-:W-:-:S04]  /*1460*/  @P0 FADD.FTZ R26, -R8, -RZ ;  /* 0x800000ff081a0221 */ /* 0x000fc80000010100 */
[----:B------:R-:W-:Y:S01]  /*1470*/  @P0 FFMA R27, R8, R26, R19 ;  /* 0x0000001a081b0223 */ /* 0x000fe20000000013 */
[----:B------:R-:W-:-:S03]  /*1480*/  @!P0 MOV R26, R0 ;  /* 0x00000000001a8202 */ /* 0x000fc60000000f00 */
[----:B------:R-:W-:-:S04]  /*1490*/  @P0 FFMA R11, R27, R11, R8 ;  /* 0x0000000b1b0b0223 */ /* 0x000fc80000000008 */
[----:B------:R-:W-:-:S07]  /*14a0*/  @P0 FMUL.FTZ R26, R11, 2.3283064365386962891e-10 ;  /* 0x2f8000000b1a0820 */ /* 0x000fce0000410000 */
.L_x_18:
[----:B------:R-:W-:-:S04]  /*14b0*/  HFMA2 R19, -RZ, RZ, 0, 0 ;  /* 0x00000000ff137431 */ /* 0x000fc800000001ff */
[----:B------:R-:W-:Y:S05]  /*14c0*/  RET.REL.NODEC R18 `(_Z21d_ExtraForce_LangevinPfPKfffPKiiiP17curandStateXORWOW) ;  /* 0xffffffe812cc7950 */ /* 0x000fea0003c3ffff */
.L_x_19:
[----:B------:R-:W-:-:S00]  /*14d0*/  BRA `(.L_x_19) ;  /* 0xfffffffc00fc7947 */ /* 0x000fc0000383ffff */
[----:B------:R-:W-:-:S00]  /*14e0*/  NOP ;  /* 0x0000000000007918 */ /* 0x000fc00000000000 */
        /* <DEDUP_REMOVED lines=9> */
.L_x_20:


//--------------------- .nv.global.init           --------------------------
	.section	.nv.global.init,"aw",@progbits
	.align	4
.nv.global.init:
	.type		mrg32k3aM1SubSeq,@object
	.size		mrg32k3aM1SubSeq,(mrg32k3aM2SubSeq - mrg32k3aM1SubSeq)
mrg32k3aM1SubSeq:
        /*0000*/ 	.byte	0x0b, 0xcc, 0xee, 0x04, 0x73, 0x29, 0x8b, 0x6f, 0xf6, 0x53, 0x03, 0xf6, 0x23, 0xf6, 0xea, 0xda
        /* <DEDUP_REMOVED lines=125> */
	.type		mrg32k3aM2SubSeq,@object
	.size		mrg32k3aM2SubSeq,(mrg32k3aM1 - mrg32k3aM2SubSeq)
mrg32k3aM2SubSeq:
        /* <DEDUP_REMOVED lines=126> */
	.type		mrg32k3aM1,@object
	.size		mrg32k3aM1,(mrg32k3aM1Seq - mrg32k3aM1)
mrg32k3aM1:
        /* <DEDUP_REMOVED lines=144> */
	.type		mrg32k3aM1Seq,@object
	.size		mrg32k3aM1Seq,(mrg32k3aM2 - mrg32k3aM1Seq)
mrg32k3aM1Seq:
        /* <DEDUP_REMOVED lines=144> */
	.type		mrg32k3aM2,@object
	.size		mrg32k3aM2,(mrg32k3aM2Seq - mrg32k3aM2)
mrg32k3aM2:
        /* <DEDUP_REMOVED lines=144> */
	.type		mrg32k3aM2Seq,@object
	.size		mrg32k3aM2Seq,(precalc_xorwow_matrix - mrg32k3aM2Seq)
mrg32k3aM2Seq:
        /* <DEDUP_REMOVED lines=144> */
	.type		precalc_xorwow_matrix,@object
	.size		precalc_xorwow_matrix,(precalc_xorwow_offset_matrix - precalc_xorwow_matrix)
precalc_xorwow_matrix:
        /* <DEDUP_REMOVED lines=6400> */
	.type		precalc_xorwow_offset_matrix,@object
	.size		precalc_xorwow_offset_matrix,(.L_1 - precalc_xorwow_offset_matrix)
precalc_xorwow_offset_matrix:
        /* <DEDUP_REMOVED lines=6400> */
.L_1:


//--------------------- .nv.shared.reserved.0     --------------------------
	.section	.nv.shared.reserved.0,"aw",@nobits
	.weak		__nv_reservedSMEM_offset_0_alias
	.size		__nv_reservedSMEM_offset_0_alias, 0, 64
	.other		__nv_reservedSMEM_offset_0_alias,@"STO_CUDA_RESERVED_SHARED STV_DEFAULT"
__nv_reservedSMEM_offset_0_alias:
	.zero		0
	.zero		64


//--------------------- .nv.constant0._Z21d_ExtraForce_LangevinPfPKfffPKiiiP17curandStateXORWOW --------------------------
	.section	.nv.constant0._Z21d_ExtraForce_LangevinPfPKfffPKiiiP17curandStateXORWOW,"a",@progbits
	.sectionflags	@""
	.align	4
.nv.constant0._Z21d_ExtraForce_LangevinPfPKfffPKiiiP17curandStateXORWOW:
	.zero		944


//--------------------- SYMBOLS --------------------------

	.type		.nv.reservedSmem.offset0,@object
	.size		.nv.reservedSmem.offset0,0x4
